//
// Generated by NVIDIA NVVM Compiler
//
// Compiler Build ID: CL-36424714
// Cuda compilation tools, release 13.0, V13.0.88
// Based on NVVM 20.0.0
//

.version 9.0
.target sm_100
.address_size 64

	// .globl	_Z8Conv_GPUPKfS0_Pf
// _ZZ8Conv_GPUPKfS0_PfE6b_temp has been demoted

.visible .entry _Z8Conv_GPUPKfS0_Pf(
	.param .u64 .ptr .align 1 _Z8Conv_GPUPKfS0_Pf_param_0,
	.param .u64 .ptr .align 1 _Z8Conv_GPUPKfS0_Pf_param_1,
	.param .u64 .ptr .align 1 _Z8Conv_GPUPKfS0_Pf_param_2
)
{
	.reg .pred 	%p<19>;
	.reg .b32 	%r<81>;
	.reg .b32 	%f<72>;
	.reg .b64 	%rd<38>;
	// demoted variable
	.shared .align 4 .b8 _ZZ8Conv_GPUPKfS0_PfE6b_temp[1024];
	ld.param.u64 	%rd7, [_Z8Conv_GPUPKfS0_Pf_param_0];
	ld.param.u64 	%rd5, [_Z8Conv_GPUPKfS0_Pf_param_1];
	cvta.to.global.u64 	%rd1, %rd7;
	mov.u32 	%r26, %ctaid.x;
	mov.u32 	%r27, %ntid.x;
	mov.u32 	%r28, %tid.x;
	mad.lo.s32 	%r77, %r26, %r27, %r28;
	mov.u32 	%r29, %ctaid.y;
	mov.u32 	%r30, %ntid.y;
	mov.u32 	%r31, %tid.y;
	mad.lo.s32 	%r2, %r29, %r30, %r31;
	mov.u32 	%r32, %nctaid.x;
	mul.lo.s32 	%r3, %r27, %r32;
	setp.gt.s32 	%p1, %r77, 4999;
	@%p1 bra 	$L__BB0_35;
	cvta.to.global.u64 	%rd2, %rd5;
	shl.b32 	%r34, %r28, 4;
$L__BB0_2:
	setp.gt.u32 	%p2, %r2, 4999;
	@%p2 bra 	$L__BB0_34;
	mov.u32 	%r35, %tid.y;
	add.s32 	%r36, %r34, %r35;
	shl.b32 	%r37, %r36, 2;
	mov.u32 	%r38, _ZZ8Conv_GPUPKfS0_PfE6b_temp;
	add.s32 	%r39, %r38, %r37;
	ld.shared.f32 	%f59, [%r39];
	mov.u32 	%r78, %r2;
$L__BB0_4:
	ld.param.u64 	%rd37, [_Z8Conv_GPUPKfS0_Pf_param_2];
	add.s32 	%r80, %r77, -6;
	mad.lo.s32 	%r41, %r77, 5000, %r78;
	cvta.to.global.u64 	%rd8, %rd37;
	mul.wide.s32 	%rd9, %r41, 4;
	add.s64 	%rd3, %rd8, %rd9;
	mov.b32 	%r79, 0;
	st.global.u32 	[%rd3], %r79;
	add.s32 	%r7, %r78, -6;
	add.s32 	%r8, %r78, -5;
	add.s32 	%r9, %r78, -4;
	add.s32 	%r10, %r78, -3;
	add.s32 	%r11, %r78, -2;
	add.s32 	%r12, %r78, -1;
	add.s32 	%r13, %r78, 1;
	add.s32 	%r14, %r78, 2;
	add.s32 	%r15, %r78, 3;
	add.s32 	%r16, %r78, 4;
	add.s32 	%r17, %r78, 5;
	add.s32 	%r18, %r78, 6;
$L__BB0_5:
	mul.lo.s32 	%r21, %r80, 5000;
	mul.lo.s32 	%r42, %r79, 13;
	max.u32 	%r43, %r80, %r7;
	setp.gt.u32 	%p3, %r43, 4999;
	mul.wide.u32 	%rd10, %r42, 4;
	add.s64 	%rd4, %rd2, %rd10;
	@%p3 bra 	$L__BB0_7;
	add.s32 	%r44, %r7, %r21;
	mul.wide.u32 	%rd11, %r44, 4;
	add.s64 	%rd12, %rd1, %rd11;
	ld.global.f32 	%f30, [%rd12];
	ld.global.f32 	%f31, [%rd4];
	fma.rn.f32 	%f59, %f30, %f31, %f59;
$L__BB0_7:
	max.u32 	%r45, %r80, %r8;
	setp.gt.u32 	%p4, %r45, 4999;
	@%p4 bra 	$L__BB0_9;
	add.s32 	%r46, %r8, %r21;
	mul.wide.u32 	%rd13, %r46, 4;
	add.s64 	%rd14, %rd1, %rd13;
	ld.global.f32 	%f32, [%rd14];
	ld.global.f32 	%f33, [%rd4+4];
	fma.rn.f32 	%f59, %f32, %f33, %f59;
$L__BB0_9:
	max.u32 	%r47, %r80, %r9;
	setp.gt.u32 	%p5, %r47, 4999;
	@%p5 bra 	$L__BB0_11;
	add.s32 	%r48, %r9, %r21;
	mul.wide.u32 	%rd15, %r48, 4;
	add.s64 	%rd16, %rd1, %rd15;
	ld.global.f32 	%f34, [%rd16];
	ld.global.f32 	%f35, [%rd4+8];
	fma.rn.f32 	%f59, %f34, %f35, %f59;
$L__BB0_11:
	max.u32 	%r49, %r80, %r10;
	setp.gt.u32 	%p6, %r49, 4999;
	@%p6 bra 	$L__BB0_13;
	add.s32 	%r50, %r10, %r21;
	mul.wide.u32 	%rd17, %r50, 4;
	add.s64 	%rd18, %rd1, %rd17;
	ld.global.f32 	%f36, [%rd18];
	ld.global.f32 	%f37, [%rd4+12];
	fma.rn.f32 	%f59, %f36, %f37, %f59;
$L__BB0_13:
	max.u32 	%r51, %r80, %r11;
	setp.gt.u32 	%p7, %r51, 4999;
	@%p7 bra 	$L__BB0_15;
	add.s32 	%r52, %r11, %r21;
	mul.wide.u32 	%rd19, %r52, 4;
	add.s64 	%rd20, %rd1, %rd19;
	ld.global.f32 	%f38, [%rd20];
	ld.global.f32 	%f39, [%rd4+16];
	fma.rn.f32 	%f59, %f38, %f39, %f59;
$L__BB0_15:
	max.u32 	%r53, %r80, %r12;
	setp.gt.u32 	%p8, %r53, 4999;
	@%p8 bra 	$L__BB0_17;
	add.s32 	%r54, %r12, %r21;
	mul.wide.u32 	%rd21, %r54, 4;
	add.s64 	%rd22, %rd1, %rd21;
	ld.global.f32 	%f40, [%rd22];
	ld.global.f32 	%f41, [%rd4+20];
	fma.rn.f32 	%f59, %f40, %f41, %f59;
$L__BB0_17:
	max.u32 	%r55, %r80, %r78;
	setp.gt.u32 	%p9, %r55, 4999;
	@%p9 bra 	$L__BB0_19;
	add.s32 	%r56, %r78, %r21;
	mul.wide.u32 	%rd23, %r56, 4;
	add.s64 	%rd24, %rd1, %rd23;
	ld.global.f32 	%f42, [%rd24];
	ld.global.f32 	%f43, [%rd4+24];
	fma.rn.f32 	%f59, %f42, %f43, %f59;
$L__BB0_19:
	max.u32 	%r57, %r80, %r13;
	setp.gt.u32 	%p10, %r57, 4999;
	@%p10 bra 	$L__BB0_21;
	add.s32 	%r58, %r13, %r21;
	mul.wide.u32 	%rd25, %r58, 4;
	add.s64 	%rd26, %rd1, %rd25;
	ld.global.f32 	%f44, [%rd26];
	ld.global.f32 	%f45, [%rd4+28];
	fma.rn.f32 	%f59, %f44, %f45, %f59;
$L__BB0_21:
	max.u32 	%r59, %r80, %r14;
	setp.gt.u32 	%p11, %r59, 4999;
	@%p11 bra 	$L__BB0_23;
	add.s32 	%r60, %r14, %r21;
	mul.wide.u32 	%rd27, %r60, 4;
	add.s64 	%rd28, %rd1, %rd27;
	ld.global.f32 	%f46, [%rd28];
	ld.global.f32 	%f47, [%rd4+32];
	fma.rn.f32 	%f59, %f46, %f47, %f59;
$L__BB0_23:
	max.u32 	%r61, %r80, %r15;
	setp.gt.u32 	%p12, %r61, 4999;
	@%p12 bra 	$L__BB0_25;
	add.s32 	%r62, %r15, %r21;
	mul.wide.u32 	%rd29, %r62, 4;
	add.s64 	%rd30, %rd1, %rd29;
	ld.global.f32 	%f48, [%rd30];
	ld.global.f32 	%f49, [%rd4+36];
	fma.rn.f32 	%f59, %f48, %f49, %f59;
$L__BB0_25:
	max.u32 	%r63, %r80, %r16;
	setp.gt.u32 	%p13, %r63, 4999;
	@%p13 bra 	$L__BB0_27;
	add.s32 	%r64, %r16, %r21;
	mul.wide.u32 	%rd31, %r64, 4;
	add.s64 	%rd32, %rd1, %rd31;
	ld.global.f32 	%f50, [%rd32];
	ld.global.f32 	%f51, [%rd4+40];
	fma.rn.f32 	%f59, %f50, %f51, %f59;
$L__BB0_27:
	max.u32 	%r65, %r80, %r17;
	setp.gt.u32 	%p14, %r65, 4999;
	@%p14 bra 	$L__BB0_29;
	add.s32 	%r66, %r17, %r21;
	mul.wide.u32 	%rd33, %r66, 4;
	add.s64 	%rd34, %rd1, %rd33;
	ld.global.f32 	%f52, [%rd34];
	ld.global.f32 	%f53, [%rd4+44];
	fma.rn.f32 	%f59, %f52, %f53, %f59;
$L__BB0_29:
	max.u32 	%r67, %r80, %r18;
	setp.gt.u32 	%p15, %r67, 4999;
	@%p15 bra 	$L__BB0_31;
	add.s32 	%r68, %r18, %r21;
	mul.wide.u32 	%rd35, %r68, 4;
	add.s64 	%rd36, %rd1, %rd35;
	ld.global.f32 	%f54, [%rd36];
	ld.global.f32 	%f55, [%rd4+48];
	fma.rn.f32 	%f59, %f54, %f55, %f59;
$L__BB0_31:
	add.s32 	%r80, %r80, 1;
	add.s32 	%r79, %r79, 1;
	setp.ne.s32 	%p16, %r79, 13;
	@%p16 bra 	$L__BB0_5;
	st.global.f32 	[%rd3], %f59;
	add.s32 	%r78, %r78, %r3;
	setp.lt.s32 	%p17, %r78, 5000;
	mov.f32 	%f59, 0f00000000;
	@%p17 bra 	$L__BB0_4;
	mov.u32 	%r69, %tid.x;
	shl.b32 	%r70, %r69, 4;
	mov.u32 	%r71, %tid.y;
	add.s32 	%r72, %r70, %r71;
	shl.b32 	%r73, %r72, 2;
	mov.u32 	%r74, _ZZ8Conv_GPUPKfS0_PfE6b_temp;
	add.s32 	%r75, %r74, %r73;
	mov.b32 	%r76, 0;
	st.shared.u32 	[%r75], %r76;
$L__BB0_34:
	add.s32 	%r77, %r77, %r3;
	setp.lt.s32 	%p18, %r77, 5000;
	@%p18 bra 	$L__BB0_2;
$L__BB0_35:
	ret;

}


// ===== COMPILED SASS (sm_100) =====

	.target	sm_100

	.elftype	@"ET_EXEC"


//--------------------- .note.nv.tkinfo           --------------------------
	.section	.note.nv.tkinfo,"",@"SHT_NOTE"
	.sectionflags	@"SHF_NOTE_NV_TKINFO"
	.tkinfo
        /*0018*/ 	.word	0x00000002
        /*0030*/ 	.string	""
        /*0030*/ 	.string	"ptxas"
        /*0030*/ 	.string	"Cuda compilation tools, release 13.0, V13.0.88"
        /*0030*/ 	.string	"Build cuda_13.0.r13.0/compiler.36424714_0"
        /*0030*/ 	.string	"-arch sm_100 -m 64 "



//--------------------- .note.nv.cuinfo           --------------------------
	.section	.note.nv.cuinfo,"",@"SHT_NOTE"
	.sectionflags	@"SHF_NOTE_NV_CUINFO"
        /*0018*/ 	.short	0x0002
        /*001a*/ 	.short	0x0064
        /*001c*/ 	.short	0x0082
	.zero		2


//--------------------- .nv.info                  --------------------------
	.section	.nv.info,"",@"SHT_CUDA_INFO"
	.align	4


	//----- nvinfo : EIATTR_REGCOUNT
	.align		4
        /*0000*/ 	.byte	0x04, 0x2f
        /*0002*/ 	.short	(.L_1 - .L_0)
	.align		4
.L_0:
        /*0004*/ 	.word	index@(_Z8Conv_GPUPKfS0_Pf)
        /*0008*/ 	.word	0x00000020


	//----- nvinfo : EIATTR_FRAME_SIZE
	.align		4
.L_1:
        /*000c*/ 	.byte	0x04, 0x11
        /*000e*/ 	.short	(.L_3 - .L_2)
	.align		4
.L_2:
        /*0010*/ 	.word	index@(_Z8Conv_GPUPKfS0_Pf)
        /*0014*/ 	.word	0x00000000


	//----- nvinfo : EIATTR_MIN_STACK_SIZE
	.align		4
.L_3:
        /*0018*/ 	.byte	0x04, 0x12
        /*001a*/ 	.short	(.L_5 - .L_4)
	.align		4
.L_4:
        /*001c*/ 	.word	index@(_Z8Conv_GPUPKfS0_Pf)
        /*0020*/ 	.word	0x00000000
.L_5:


//--------------------- .nv.compat                --------------------------
	.section	.nv.compat,"",@"SHT_CUDA_COMPAT_INFO"
	.align	4
        /*0000*/ 	.byte	0x02, 0x09, 0x00, 0x00, 0x02, 0x02, 0x01, 0x00, 0x02, 0x05, 0x05, 0x00, 0x03, 0x07, 0x01, 0x01
        /*0010*/ 	.byte	0x02, 0x03, 0x00, 0x00, 0x02, 0x06, 0x01, 0x00, 0x04, 0x0b, 0x08, 0x00, 0x09, 0x00, 0x00, 0x00
        /*0020*/ 	.byte	0x00, 0x00, 0x00, 0x00


//--------------------- .nv.info._Z8Conv_GPUPKfS0_Pf --------------------------
	.section	.nv.info._Z8Conv_GPUPKfS0_Pf,"",@"SHT_CUDA_INFO"
	.sectionflags	@""
	.align	4


	//----- nvinfo : EIATTR_CUDA_API_VERSION
	.align		4
        /*0000*/ 	.byte	0x04, 0x37
        /*0002*/ 	.short	(.L_7 - .L_6)
.L_6:
        /*0004*/ 	.word	0x00000082


	//----- nvinfo : EIATTR_KPARAM_INFO
	.align		4
.L_7:
        /*0008*/ 	.byte	0x04, 0x17
        /*000a*/ 	.short	(.L_9 - .L_8)
.L_8:
        /*000c*/ 	.word	0x00000000
        /*0010*/ 	.short	0x0002
        /*0012*/ 	.short	0x0010
        /*0014*/ 	.byte	0x00, 0xf5, 0x21, 0x00


	//----- nvinfo : EIATTR_KPARAM_INFO
	.align		4
.L_9:
        /*0018*/ 	.byte	0x04, 0x17
        /*001a*/ 	.short	(.L_11 - .L_10)
.L_10:
        /*001c*/ 	.word	0x00000000
        /*0020*/ 	.short	0x0001
        /*0022*/ 	.short	0x0008
        /*0024*/ 	.byte	0x00, 0xf5, 0x21, 0x00


	//----- nvinfo : EIATTR_KPARAM_INFO
	.align		4
.L_11:
        /*0028*/ 	.byte	0x04, 0x17
        /*002a*/ 	.short	(.L_13 - .L_12)
.L_12:
        /*002c*/ 	.word	0x00000000
        /*0030*/ 	.short	0x0000
        /*0032*/ 	.short	0x0000
        /*0034*/ 	.byte	0x00, 0xf5, 0x21, 0x00


	//----- nvinfo : EIATTR_SPARSE_MMA_MASK
	.align		4
.L_13:
        /*0038*/ 	.byte	0x03, 0x50
        /*003a*/ 	.short	0x0000


	//----- nvinfo : EIATTR_MAXREG_COUNT
	.align		4
        /*003c*/ 	.byte	0x03, 0x1b
        /*003e*/ 	.short	0x00ff


	//----- nvinfo : EIATTR_MERCURY_ISA_VERSION
	.align		4
        /*0040*/ 	.byte	0x03, 0x5f
        /*0042*/ 	.short	0x0101


	//----- nvinfo : EIATTR_VRC_CTA_INIT_COUNT
	.align		4
        /*0044*/ 	.byte	0x02, 0x4a
	.zero		1
	.zero		1


	//----- nvinfo : EIATTR_EXIT_INSTR_OFFSETS
	.align		4
        /*0048*/ 	.byte	0x04, 0x1c
        /*004a*/ 	.short	(.L_15 - .L_14)


	//   ....[0]....
.L_14:
        /*004c*/ 	.word	0x000000c0


	//   ....[1]....
        /*0050*/ 	.word	0x00000ad0


	//----- nvinfo : EIATTR_CRS_STACK_SIZE
	.align		4
.L_15:
        /*0054*/ 	.byte	0x04, 0x1e
        /*0056*/ 	.short	(.L_17 - .L_16)
.L_16:
        /*0058*/ 	.word	0x00000000


	//----- nvinfo : EIATTR_CBANK_PARAM_SIZE
	.align		4
.L_17:
        /*005c*/ 	.byte	0x03, 0x19
        /*005e*/ 	.short	0x0018


	//----- nvinfo : EIATTR_PARAM_CBANK
	.align		4
        /*0060*/ 	.byte	0x04, 0x0a
        /*0062*/ 	.short	(.L_19 - .L_18)
	.align		4
.L_18:
        /*0064*/ 	.word	index@(.nv.constant0._Z8Conv_GPUPKfS0_Pf)
        /*0068*/ 	.short	0x0380
        /*006a*/ 	.short	0x0018


	//----- nvinfo : EIATTR_SW_WAR
	.align		4
.L_19:
        /*006c*/ 	.byte	0x04, 0x36
        /*006e*/ 	.short	(.L_21 - .L_20)
.L_20:
        /*0070*/ 	.word	0x00000008
.L_21:


//--------------------- .nv.callgraph             --------------------------
	.section	.nv.callgraph,"",@"SHT_CUDA_CALLGRAPH"
	.align	4
	.sectionentsize	8
	.align		4
        /*0000*/ 	.word	0x00000000
	.align		4
        /*0004*/ 	.word	0xffffffff
	.align		4
        /*0008*/ 	.word	0x00000000
	.align		4
        /*000c*/ 	.word	0xfffffffe
	.align		4
        /*0010*/ 	.word	0x00000000
	.align		4
        /*0014*/ 	.word	0xfffffffd
	.align		4
        /*0018*/ 	.word	0x00000000
	.align		4
        /*001c*/ 	.word	0xfffffffc


//--------------------- .text._Z8Conv_GPUPKfS0_Pf --------------------------
	.section	.text._Z8Conv_GPUPKfS0_Pf,"ax",@progbits
	.align	128
        .global         _Z8Conv_GPUPKfS0_Pf
        .type           _Z8Conv_GPUPKfS0_Pf,@function
        .size           _Z8Conv_GPUPKfS0_Pf,(.L_x_7 - _Z8Conv_GPUPKfS0_Pf)
        .other          _Z8Conv_GPUPKfS0_Pf,@"STO_CUDA_ENTRY STV_DEFAULT"
_Z8Conv_GPUPKfS0_Pf:
.text._Z8Conv_GPUPKfS0_Pf:
[----:B------:R-:W-:Y:S01]  /*0000*/  LDC R1, c[0x0][0x37c] ;  /* 0x0000df00ff017b82 */ /* 0x000fe20000000800 */
[----:B------:R-:W0:Y:S07]  /*0010*/  S2R R5, SR_TID.X ;  /* 0x0000000000057919 */ /* 0x000e2e0000002100 */
[----:B------:R-:W0:Y:S01]  /*0020*/  S2UR UR4, SR_CTAID.X ;  /* 0x00000000000479c3 */ /* 0x000e220000002500 */
[----:B------:R-:W1:Y:S07]  /*0030*/  S2R R7, SR_TID.Y ;  /* 0x0000000000077919 */ /* 0x000e6e0000002200 */
[----:B------:R-:W0:Y:S08]  /*0040*/  LDC R2, c[0x0][0x360] ;  /* 0x0000d800ff027b82 */ /* 0x000e300000000800 */
[----:B------:R-:W1:Y:S08]  /*0050*/  S2UR UR5, SR_CTAID.Y ;  /* 0x00000000000579c3 */ /* 0x000e700000002600 */
[----:B------:R-:W1:Y:S01]  /*0060*/  LDC R0, c[0x0][0x364] ;  /* 0x0000d900ff007b82 */ /* 0x000e620000000800 */
[----:B------:R-:W2:Y:S01]  /*0070*/  LDCU UR6, c[0x0][0x370] ;  /* 0x00006e00ff0677ac */ /* 0x000ea20008000800 */
[----:B0-----:R-:W-:-:S05]  /*0080*/  IMAD R3, R2, UR4, R5 ;  /* 0x0000000402037c24 */ /* 0x001fca000f8e0205 */
[----:B------:R-:W-:Y:S01]  /*0090*/  ISETP.GT.AND P0, PT, R3, 0x1387, PT ;  /* 0x000013870300780c */ /* 0x000fe20003f04270 */
[----:B--2---:R-:W-:Y:S02]  /*00a0*/  IMAD R2, R2, UR6, RZ ;  /* 0x0000000602027c24 */ /* 0x004fe4000f8e02ff */
[----:B-1----:R-:W-:-:S10]  /*00b0*/  IMAD R0, R0, UR5, R7 ;  /* 0x0000000500007c24 */ /* 0x002fd4000f8e0207 */
[----:B------:R-:W-:Y:S05]  /*00c0*/  @P0 EXIT ;  /* 0x000000000000094d */ /* 0x000fea0003800000 */
[----:B------:R-:W0:Y:S02]  /*00d0*/  LDCU.64 UR6, c[0x0][0x358] ;  /* 0x00006b00ff0677ac */ /* 0x000e240008000a00 */
.L_x_5:
[----:B------:R-:W-:Y:S01]  /*00e0*/  ISETP.GT.U32.AND P0, PT, R0, 0x1387, PT ;  /* 0x000013870000780c */ /* 0x000fe20003f04070 */
[----:B------:R-:W-:-:S12]  /*00f0*/  BSSY.RECONVERGENT B0, `(.L_x_0) ;  /* 0x000009a000007945 */ /* 0x000fd80003800200 */
[----:B-1----:R-:W-:Y:S05]  /*0100*/  @P0 BRA `(.L_x_1) ;  /* 0x0000000800600947 */ /* 0x002fea0003800000 */
[----:B------:R-:W1:Y:S01]  /*0110*/  S2R R4, SR_TID.Y ;  /* 0x0000000000047919 */ /* 0x000e620000002200 */
[----:B------:R-:W2:Y:S01]  /*0120*/  S2UR UR5, SR_CgaCtaId ;  /* 0x00000000000579c3 */ /* 0x000ea20000008800 */
[----:B------:R-:W-:Y:S01]  /*0130*/  UMOV UR4, 0x400 ;  /* 0x0000040000047882 */ /* 0x000fe20000000000 */
[----:B------:R-:W-:Y:S01]  /*0140*/  BSSY.RECONVERGENT B1, `(.L_x_2) ;  /* 0x000008c000017945 */ /* 0x000fe20003800200 */
[----:B--2---:R-:W-:Y:S01]  /*0150*/  ULEA UR4, UR5, UR4, 0x18 ;  /* 0x0000000405047291 */ /* 0x004fe2000f8ec0ff */
[----:B-1----:R-:W-:Y:S02]  /*0160*/  LEA R4, R5, R4, 0x4 ;  /* 0x0000000405047211 */ /* 0x002fe400078e20ff */
[----:B------:R-:W-:-:S03]  /*0170*/  MOV R5, R0 ;  /* 0x0000000000057202 */ /* 0x000fc60000000f00 */
[----:B------:R-:W-:-:S06]  /*0180*/  LEA R4, R4, UR4, 0x2 ;  /* 0x0000000404047c11 */ /* 0x000fcc000f8e10ff */
[----:B------:R-:W1:Y:S02]  /*0190*/  LDS R4, [R4] ;  /* 0x0000000004047984 */ /* 0x000e640000000800 */
.L_x_4:
[----:B0-----:R-:W2:Y:S01]  /*01a0*/  LDC.64 R12, c[0x0][0x390] ;  /* 0x0000e400ff0c7b82 */ /* 0x001ea20000000a00 */
[C---:B------:R-:W-:Y:S02]  /*01b0*/  IMAD R7, R3.reuse, 0x1388, R5 ;  /* 0x0000138803077824 */ /* 0x040fe400078e0205 */
[----:B------:R-:W-:Y:S01]  /*01c0*/  HFMA2 R25, -RZ, RZ, 0, 0 ;  /* 0x00000000ff197431 */ /* 0x000fe200000001ff */
[----:B------:R-:W-:Y:S01]  /*01d0*/  IADD3 R24, PT, PT, R3, -0x6, RZ ;  /* 0xfffffffa03187810 */ /* 0x000fe20007ffe0ff */
[C---:B------:R-:W-:Y:S01]  /*01e0*/  VIADD R11, R5.reuse, 0xffffffff ;  /* 0xffffffff050b7836 */ /* 0x040fe20000000000 */
[C---:B------:R-:W-:Y:S01]  /*01f0*/  IADD3 R6, PT, PT, R5.reuse, -0x6, RZ ;  /* 0xfffffffa05067810 */ /* 0x040fe20007ffe0ff */
[C---:B------:R-:W-:Y:S01]  /*0200*/  VIADD R21, R5.reuse, 0x4 ;  /* 0x0000000405157836 */ /* 0x040fe20000000000 */
[C---:B------:R-:W-:Y:S02]  /*0210*/  IADD3 R8, PT, PT, R5.reuse, -0x4, RZ ;  /* 0xfffffffc05087810 */ /* 0x040fe40007ffe0ff */
[----:B------:R-:W-:-:S02]  /*0220*/  IADD3 R9, PT, PT, R5, -0x3, RZ ;  /* 0xfffffffd05097810 */ /* 0x000fc40007ffe0ff */
[C---:B------:R-:W-:Y:S02]  /*0230*/  IADD3 R10, PT, PT, R5.reuse, -0x2, RZ ;  /* 0xfffffffe050a7810 */ /* 0x040fe40007ffe0ff */
[C---:B------:R-:W-:Y:S02]  /*0240*/  IADD3 R18, PT, PT, R5.reuse, 0x1, RZ ;  /* 0x0000000105127810 */ /* 0x040fe40007ffe0ff */
[C---:B------:R-:W-:Y:S02]  /*0250*/  IADD3 R19, PT, PT, R5.reuse, 0x2, RZ ;  /* 0x0000000205137810 */ /* 0x040fe40007ffe0ff */
[C---:B------:R-:W-:Y:S02]  /*0260*/  IADD3 R20, PT, PT, R5.reuse, 0x3, RZ ;  /* 0x0000000305147810 */ /* 0x040fe40007ffe0ff */
[C---:B------:R-:W-:Y:S02]  /*0270*/  IADD3 R22, PT, PT, R5.reuse, 0x5, RZ ;  /* 0x0000000505167810 */ /* 0x040fe40007ffe0ff */
[----:B------:R-:W-:Y:S01]  /*0280*/  IADD3 R23, PT, PT, R5, 0x6, RZ ;  /* 0x0000000605177810 */ /* 0x000fe20007ffe0ff */
[----:B--2---:R-:W-:-:S04]  /*0290*/  IMAD.WIDE R12, R7, 0x4, R12 ;  /* 0x00000004070c7825 */ /* 0x004fc800078e020c */
[----:B------:R-:W-:Y:S01]  /*02a0*/  VIADD R7, R5, 0xfffffffb ;  /* 0xfffffffb05077836 */ /* 0x000fe20000000000 */
[----:B0-----:R0:W-:Y:S06]  /*02b0*/  STG.E desc[UR6][R12.64], RZ ;  /* 0x000000ff0c007986 */ /* 0x0011ec000c101906 */
.L_x_3:
[----:B------:R-:W-:-:S04]  /*02c0*/  VIMNMX.U32 R14, PT, PT, R6, R24, !PT ;  /* 0x00000018060e7248 */ /* 0x000fc80007fe0000 */
[----:B------:R-:W-:Y:S02]  /*02d0*/  ISETP.GT.U32.AND P0, PT, R14, 0x1387, PT ;  /* 0x000013870e00780c */ /* 0x000fe40003f04070 */
[----:B------:R-:W2:Y:S11]  /*02e0*/  LDC.64 R14, c[0x0][0x388] ;  /* 0x0000e200ff0e7b82 */ /* 0x000eb60000000a00 */
[----:B------:R-:W3:Y:S01]  /*02f0*/  @!P0 LDC.64 R26, c[0x0][0x380] ;  /* 0x0000e000ff1a8b82 */ /* 0x000ee20000000a00 */
[----:B------:R-:W-:-:S04]  /*0300*/  @!P0 IMAD R17, R24, 0x1388, R6 ;  /* 0x0000138818118824 */ /* 0x000fc800078e0206 */
[----:B---3--:R-:W-:-:S04]  /*0310*/  @!P0 IMAD.WIDE.U32 R26, R17, 0x4, R26 ;  /* 0x00000004111a8825 */ /* 0x008fc800078e001a */
[----:B------:R-:W-:Y:S02]  /*0320*/  IMAD R17, R25, 0xd, RZ ;  /* 0x0000000d19117824 */ /* 0x000fe400078e02ff */
[----:B------:R-:W1:Y:S02]  /*0330*/  @!P0 LDG.E R27, desc[UR6][R26.64] ;  /* 0x000000061a1b8981 */ /* 0x000e64000c1e1900 */
[----:B--2---:R-:W-:-:S05]  /*0340*/  IMAD.WIDE.U32 R14, R17, 0x4, R14 ;  /* 0x00000004110e7825 */ /* 0x004fca00078e000e */
[----:B------:R-:W1:Y:S01]  /*0350*/  @!P0 LDG.E R16, desc[UR6][R14.64] ;  /* 0x000000060e108981 */ /* 0x000e62000c1e1900 */
[----:B------:R-:W-:-:S04]  /*0360*/  VIMNMX.U32 R17, PT, PT, R7, R24, !PT ;  /* 0x0000001807117248 */ /* 0x000fc80007fe0000 */
[----:B------:R-:W-:-:S13]  /*0370*/  ISETP.GT.U32.AND P1, PT, R17, 0x1387, PT ;  /* 0x000013871100780c */ /* 0x000fda0003f24070 */
[----:B------:R-:W-:Y:S01]  /*0380*/  @!P1 IMAD R29, R24, 0x1388, R7 ;  /* 0x00001388181d9824 */ /* 0x000fe200078e0207 */
[----:B------:R-:W2:Y:S01]  /*0390*/  @!P1 LDG.E R28, desc[UR6][R14.64+0x4] ;  /* 0x000004060e1c9981 */ /* 0x000ea2000c1e1900 */
[----:B-1----:R-:W-:Y:S02]  /*03a0*/  @!P0 FFMA R4, R27, R16, R4 ;  /* 0x000000101b048223 */ /* 0x002fe40000000004 */
[----:B------:R-:W1:Y:S02]  /*03b0*/  @!P1 LDC.64 R16, c[0x0][0x380] ;  /* 0x0000e000ff109b82 */ /* 0x000e640000000a00 */
[----:B-1----:R-:W-:-:S06]  /*03c0*/  @!P1 IMAD.WIDE.U32 R16, R29, 0x4, R16 ;  /* 0x000000041d109825 */ /* 0x002fcc00078e0010 */
[----:B------:R-:W2:Y:S01]  /*03d0*/  @!P1 LDG.E R17, desc[UR6][R16.64] ;  /* 0x0000000610119981 */ /* 0x000ea2000c1e1900 */
[----:B------:R-:W-:-:S04]  /*03e0*/  VIMNMX.U32 R29, PT, PT, R8, R24, !PT ;  /* 0x00000018081d7248 */ /* 0x000fc80007fe0000 */
[----:B------:R-:W-:-:S13]  /*03f0*/  ISETP.GT.U32.AND P0, PT, R29, 0x1387, PT ;  /* 0x000013871d00780c */ /* 0x000fda0003f04070 */
[----:B------:R-:W-:Y:S01]  /*0400*/  @!P0 IMAD R29, R24, 0x1388, R8 ;  /* 0x00001388181d8824 */ /* 0x000fe200078e0208 */
[----:B------:R-:W3:Y:S01]  /*0410*/  @!P0 LDG.E R26, desc[UR6][R14.64+0x8] ;  /* 0x000008060e1a8981 */ /* 0x000ee2000c1e1900 */
[----:B--2---:R-:W-:Y:S02]  /*0420*/  @!P1 FFMA R4, R17, R28, R4 ;  /* 0x0000001c11049223 */ /* 0x004fe40000000004 */
[----:B------:R-:W1:Y:S02]  /*0430*/  @!P0 LDC.64 R16, c[0x0][0x380] ;  /* 0x0000e000ff108b82 */ /* 0x000e640000000a00 */
[----:B-1----:R-:W-:-:S06]  /*0440*/  @!P0 IMAD.WIDE.U32 R28, R29, 0x4, R16 ;  /* 0x000000041d1c8825 */ /* 0x002fcc00078e0010 */
[----:B------:R-:W3:Y:S01]  /*0450*/  @!P0 LDG.E R29, desc[UR6][R28.64] ;  /* 0x000000061c1d8981 */ /* 0x000ee2000c1e1900 */
[----:B------:R-:W-:-:S04]  /*0460*/  VIMNMX.U32 R27, PT, PT, R9, R24, !PT ;  /* 0x00000018091b7248 */ /* 0x000fc80007fe0000 */
[----:B------:R-:W-:-:S13]  /*0470*/  ISETP.GT.U32.AND P1, PT, R27, 0x1387, PT ;  /* 0x000013871b00780c */ /* 0x000fda0003f24070 */
[----:B------:R-:W1:Y:S01]  /*0480*/  @!P1 LDC.64 R16, c[0x0][0x380] ;  /* 0x0000e000ff109b82 */ /* 0x000e620000000a00 */
[----:B------:R-:W-:Y:S02]  /*0490*/  @!P1 IMAD R27, R24, 0x1388, R9 ;  /* 0x00001388181b9824 */ /* 0x000fe400078e0209 */
[----:B---3--:R-:W-:Y:S02]  /*04a0*/  @!P0 FFMA R4, R29, R26, R4 ;  /* 0x0000001a1d048223 */ /* 0x008fe40000000004 */
[----:B-1----:R-:W-:Y:S02]  /*04b0*/  @!P1 IMAD.WIDE.U32 R26, R27, 0x4, R16 ;  /* 0x000000041b1a9825 */ /* 0x002fe400078e0010 */
[----:B------:R-:W2:Y:S04]  /*04c0*/  @!P1 LDG.E R16, desc[UR6][R14.64+0xc] ;  /* 0x00000c060e109981 */ /* 0x000ea8000c1e1900 */
[----:B------:R-:W2:Y:S01]  /*04d0*/  @!P1 LDG.E R27, desc[UR6][R26.64] ;  /* 0x000000061a1b9981 */ /* 0x000ea2000c1e1900 */
[----:B------:R-:W-:-:S04]  /*04e0*/  VIMNMX.U32 R17, PT, PT, R10, R24, !PT ;  /* 0x000000180a117248 */ /* 0x000fc80007fe0000 */
[----:B------:R-:W-:-:S13]  /*04f0*/  ISETP.GT.U32.AND P0, PT, R17, 0x1387, PT ;  /* 0x000013871100780c */ /* 0x000fda0003f04070 */
[----:B------:R-:W-:Y:S02]  /*0500*/  @!P0 IMAD R29, R24, 0x1388, R10 ;  /* 0x00001388181d8824 */ /* 0x000fe400078e020a */
[----:B--2---:R-:W-:Y:S02]  /*0510*/  @!P1 FFMA R4, R27, R16, R4 ;  /* 0x000000101b049223 */ /* 0x004fe40000000004 */
[----:B------:R-:W1:Y:S02]  /*0520*/  @!P0 LDC.64 R16, c[0x0][0x380] ;  /* 0x0000e000ff108b82 */ /* 0x000e640000000a00 */
[----:B-1----:R-:W-:Y:S02]  /*0530*/  @!P0 IMAD.WIDE.U32 R28, R29, 0x4, R16 ;  /* 0x000000041d1c8825 */ /* 0x002fe400078e0010 */
[----:B------:R-:W2:Y:S04]  /*0540*/  @!P0 LDG.E R16, desc[UR6][R14.64+0x10] ;  /* 0x000010060e108981 */ /* 0x000ea8000c1e1900 */
[----:B------:R-:W2:Y:S01]  /*0550*/  @!P0 LDG.E R29, desc[UR6][R28.64] ;  /* 0x000000061c1d8981 */ /* 0x000ea2000c1e1900 */
[----:B------:R-:W-:-:S04]  /*0560*/  VIMNMX.U32 R17, PT, PT, R11, R24, !PT ;  /* 0x000000180b117248 */ /* 0x000fc80007fe0000 */
[----:B------:R-:W-:-:S13]  /*0570*/  ISETP.GT.U32.AND P1, PT, R17, 0x1387, PT ;  /* 0x000013871100780c */ /* 0x000fda0003f24070 */
[C---:B------:R-:W-:Y:S02]  /*0580*/  @!P1 IMAD R27, R24.reuse, 0x1388, R11 ;  /* 0x00001388181b9824 */ /* 0x040fe400078e020b */
[----:B--2---:R-:W-:Y:S02]  /*0590*/  @!P0 FFMA R4, R29, R16, R4 ;  /* 0x000000101d048223 */ /* 0x004fe40000000004 */
[----:B------:R-:W1:Y:S02]  /*05a0*/  @!P1 LDC.64 R16, c[0x0][0x380] ;  /* 0x0000e000ff109b82 */ /* 0x000e640000000a00 */
        /* <DEDUP_REMOVED lines=59> */
[----:B------:R-:W-:-:S04]  /*0960*/  IADD3 R25, PT, PT, R25, 0x1, RZ ;  /* 0x0000000119197810 */ /* 0x000fc80007ffe0ff */
[----:B------:R-:W-:Y:S01]  /*0970*/  ISETP.NE.AND P1, PT, R25, 0xd, PT ;  /* 0x0000000d1900780c */ /* 0x000fe20003f25270 */
[----:B------:R-:W-:Y:S02]  /*0980*/  VIADD R24, R24, 0x1 ;  /* 0x0000000118187836 */ /* 0x000fe40000000000 */
[----:B---3--:R-:W-:-:S10]  /*0990*/  @!P0 FFMA R4, R17, R28, R4 ;  /* 0x0000001c11048223 */ /* 0x008fd40000000004 */
[----:B------:R-:W-:Y:S05]  /*09a0*/  @P1 BRA `(.L_x_3) ;  /* 0xfffffff800441947 */ /* 0x000fea000383ffff */
[----:B------:R-:W-:Y:S01]  /*09b0*/  IADD3 R5, PT, PT, R2, R5, RZ ;  /* 0x0000000502057210 */ /* 0x000fe20007ffe0ff */
[----:B------:R1:W-:Y:S03]  /*09c0*/  STG.E desc[UR6][R12.64], R4 ;  /* 0x000000040c007986 */ /* 0x0003e6000c101906 */
[----:B------:R-:W-:Y:S02]  /*09d0*/  ISETP.GE.AND P0, PT, R5, 0x1388, PT ;  /* 0x000013880500780c */ /* 0x000fe40003f06270 */
[----:B-1----:R-:W-:-:S11]  /*09e0*/  MOV R4, RZ ;  /* 0x000000ff00047202 */ /* 0x002fd60000000f00 */
[----:B------:R-:W-:Y:S05]  /*09f0*/  @!P0 BRA `(.L_x_4) ;  /* 0xfffffff400e88947 */ /* 0x000fea000383ffff */
[----:B------:R-:W-:Y:S05]  /*0a00*/  BSYNC.RECONVERGENT B1 ;  /* 0x0000000000017941 */ /* 0x000fea0003800200 */
.L_x_2:
[----:B------:R-:W1:Y:S01]  /*0a10*/  S2R R5, SR_TID.X ;  /* 0x0000000000057919 */ /* 0x000e620000002100 */
[----:B------:R-:W2:Y:S01]  /*0a20*/  S2UR UR5, SR_CgaCtaId ;  /* 0x00000000000579c3 */ /* 0x000ea20000008800 */
[----:B------:R-:W-:Y:S01]  /*0a30*/  UMOV UR4, 0x400 ;  /* 0x0000040000047882 */ /* 0x000fe20000000000 */
[----:B------:R-:W1:Y:S01]  /*0a40*/  S2R R4, SR_TID.Y ;  /* 0x0000000000047919 */ /* 0x000e620000002200 */
[----:B--2---:R-:W-:Y:S01]  /*0a50*/  ULEA UR4, UR5, UR4, 0x18 ;  /* 0x0000000405047291 */ /* 0x004fe2000f8ec0ff */
[----:B-1----:R-:W-:-:S05]  /*0a60*/  LEA R4, R5, R4, 0x4 ;  /* 0x0000000405047211 */ /* 0x002fca00078e20ff */
[----:B------:R-:W-:-:S05]  /*0a70*/  LEA R4, R4, UR4, 0x2 ;  /* 0x0000000404047c11 */ /* 0x000fca000f8e10ff */
[----:B------:R1:W-:Y:S02]  /*0a80*/  STS [R4], RZ ;  /* 0x000000ff04007388 */ /* 0x0003e40000000800 */
.L_x_1:
[----:B0-----:R-:W-:Y:S05]  /*0a90*/  BSYNC.RECONVERGENT B0 ;  /* 0x0000000000007941 */ /* 0x001fea0003800200 */
.L_x_0:
[----:B------:R-:W-:-:S04]  /*0aa0*/  IADD3 R3, PT, PT, R2, R3, RZ ;  /* 0x0000000302037210 */ /* 0x000fc80007ffe0ff */
[----:B------:R-:W-:-:S13]  /*0ab0*/  ISETP.GE.AND P0, PT, R3, 0x1388, PT ;  /* 0x000013880300780c */ /* 0x000fda0003f06270 */
[----:B------:R-:W-:Y:S05]  /*0ac0*/  @!P0 BRA `(.L_x_5) ;  /* 0xfffffff400848947 */ /* 0x000fea000383ffff */
[----:B------:R-:W-:Y:S05]  /*0ad0*/  EXIT ;  /* 0x000000000000794d */ /* 0x000fea0003800000 */
.L_x_6:
[----:B------:R-:W-:-:S00]  /*0ae0*/  BRA `(.L_x_6) ;  /* 0xfffffffc00fc7947 */ /* 0x000fc0000383ffff */
[----:B------:R-:W-:-:S00]  /*0af0*/  NOP ;  /* 0x0000000000007918 */ /* 0x000fc00000000000 */
        /* <DEDUP_REMOVED lines=8> */
.L_x_7:


//--------------------- .nv.shared._Z8Conv_GPUPKfS0_Pf --------------------------
	.section	.nv.shared._Z8Conv_GPUPKfS0_Pf,"aw",@nobits
	.sectionflags	@""
	.align	4
.nv.shared._Z8Conv_GPUPKfS0_Pf:
	.zero		2048


//--------------------- .nv.shared.reserved.0     --------------------------
	.section	.nv.shared.reserved.0,"aw",@nobits
	.weak		__nv_reservedSMEM_offset_0_alias
	.size		__nv_reservedSMEM_offset_0_alias, 0, 64
	.other		__nv_reservedSMEM_offset_0_alias,@"STO_CUDA_RESERVED_SHARED STV_DEFAULT"
__nv_reservedSMEM_offset_0_alias:
	.zero		0
	.zero		64


//--------------------- .nv.constant0._Z8Conv_GPUPKfS0_Pf --------------------------
	.section	.nv.constant0._Z8Conv_GPUPKfS0_Pf,"a",@progbits
	.sectionflags	@""
	.align	4
.nv.constant0._Z8Conv_GPUPKfS0_Pf:
	.zero		920


//--------------------- SYMBOLS --------------------------

	.type		.nv.reservedSmem.offset0,@object
	.size		.nv.reservedSmem.offset0,0x4
	.type		.nv.reservedSmem.cap,@object
	.size		.nv.reservedSmem.cap,0x4
